	.headerflags	@"EF_CUDA_TEXMODE_UNIFIED EF_CUDA_64BIT_ADDRESS EF_CUDA_ACCELERATORS EF_CUDA_SM90 EF_CUDA_VIRTUAL_SM(EF_CUDA_SM90)"
	.elftype	@"ET_EXEC"


//--------------------- .nv.info                  --------------------------
	.section	.nv.info,"",@"SHT_CUDA_INFO"
	.align	4


	//----- nvinfo : EIATTR_REGCOUNT
	.align		4
        /*0000*/ 	.byte	0x04, 0x2f
        /*0002*/ 	.short	(.L_1 - .L_0)
	.align		4
.L_0:
        /*0004*/ 	.word	index@(triton_poi_fused_convolution_div_max_pool2d_with_indices_relu_sub_18)
        /*0008*/ 	.word	0x00000020


	//----- nvinfo : EIATTR_MIN_STACK_SIZE
	.align		4
.L_1:
        /*000c*/ 	.byte	0x04, 0x12
        /*000e*/ 	.short	(.L_3 - .L_2)
	.align		4
.L_2:
        /*0010*/ 	.word	index@(triton_poi_fused_convolution_div_max_pool2d_with_indices_relu_sub_18)
        /*0014*/ 	.word	0x00000000


	//----- nvinfo : EIATTR_FRAME_SIZE
	.align		4
.L_3:
        /*0018*/ 	.byte	0x04, 0x11
        /*001a*/ 	.short	(.L_5 - .L_4)
	.align		4
.L_4:
        /*001c*/ 	.word	index@(triton_poi_fused_convolution_div_max_pool2d_with_indices_relu_sub_18)
        /*0020*/ 	.word	0x00000000


	//----- nvinfo : EIATTR_MIN_STACK_SIZE
	.align		4
.L_5:
        /*0024*/ 	.byte	0x04, 0x12
        /*0026*/ 	.short	(.L_7 - .L_6)
	.align		4
.L_6:
        /*0028*/ 	.word	index@(triton_poi_fused_convolution_div_max_pool2d_with_indices_relu_sub_18)
        /*002c*/ 	.word	0x00000000
.L_7:


//--------------------- .nv.info.triton_poi_fused_convolution_div_max_pool2d_with_indices_relu_sub_18 --------------------------
	.section	.nv.info.triton_poi_fused_convolution_div_max_pool2d_with_indices_relu_sub_18,"",@"SHT_CUDA_INFO"
	.sectionflags	@""
	.align	4


	//----- nvinfo : EIATTR_CUDA_API_VERSION
	.align		4
        /*0000*/ 	.byte	0x04, 0x37
        /*0002*/ 	.short	(.L_9 - .L_8)
.L_8:
        /*0004*/ 	.word	0x0000007c


	//----- nvinfo : EIATTR_KPARAM_INFO
	.align		4
.L_9:
        /*0008*/ 	.byte	0x04, 0x17
        /*000a*/ 	.short	(.L_11 - .L_10)
.L_10:
        /*000c*/ 	.word	0x00000000
        /*0010*/ 	.short	0x0004
        /*0012*/ 	.short	0x001c
        /*0014*/ 	.byte	0x00, 0xf0, 0x11, 0x00


	//----- nvinfo : EIATTR_KPARAM_INFO
	.align		4
.L_11:
        /*0018*/ 	.byte	0x04, 0x17
        /*001a*/ 	.short	(.L_13 - .L_12)
.L_12:
        /*001c*/ 	.word	0x00000000
        /*0020*/ 	.short	0x0003
        /*0022*/ 	.short	0x0018
        /*0024*/ 	.byte	0x00, 0xf0, 0x11, 0x00


	//----- nvinfo : EIATTR_KPARAM_INFO
	.align		4
.L_13:
        /*0028*/ 	.byte	0x04, 0x17
        /*002a*/ 	.short	(.L_15 - .L_14)
.L_14:
        /*002c*/ 	.word	0x00000000
        /*0030*/ 	.short	0x0002
        /*0032*/ 	.short	0x0010
        /*0034*/ 	.byte	0x00, 0xf4, 0x21, 0x00


	//----- nvinfo : EIATTR_KPARAM_INFO
	.align		4
.L_15:
        /*0038*/ 	.byte	0x04, 0x17
        /*003a*/ 	.short	(.L_17 - .L_16)
.L_16:
        /*003c*/ 	.word	0x00000000
        /*0040*/ 	.short	0x0001
        /*0042*/ 	.short	0x0008
        /*0044*/ 	.byte	0x00, 0xf4, 0x21, 0x00


	//----- nvinfo : EIATTR_KPARAM_INFO
	.align		4
.L_17:
        /*0048*/ 	.byte	0x04, 0x17
        /*004a*/ 	.short	(.L_19 - .L_18)
.L_18:
        /*004c*/ 	.word	0x00000000
        /*0050*/ 	.short	0x0000
        /*0052*/ 	.short	0x0000
        /*0054*/ 	.byte	0x00, 0xf4, 0x21, 0x00


	//----- nvinfo : EIATTR_SPARSE_MMA_MASK
	.align		4
.L_19:
        /*0058*/ 	.byte	0x03, 0x50
        /*005a*/ 	.short	0x0000


	//----- nvinfo : EIATTR_MAXREG_COUNT
	.align		4
        /*005c*/ 	.byte	0x03, 0x1b
        /*005e*/ 	.short	0x00ff


	//----- nvinfo : EIATTR_EXIT_INSTR_OFFSETS
	.align		4
        /*0060*/ 	.byte	0x04, 0x1c
        /*0062*/ 	.short	(.L_21 - .L_20)


	//   ....[0]....
.L_20:
        /*0064*/ 	.word	0x00000ba0


	//   ....[1]....
        /*0068*/ 	.word	0x00000c20


	//----- nvinfo : EIATTR_REQNTID
	.align		4
.L_21:
        /*006c*/ 	.byte	0x04, 0x10
        /*006e*/ 	.short	(.L_23 - .L_22)
.L_22:
        /*0070*/ 	.word	0x00000100
        /*0074*/ 	.word	0x00000001
        /*0078*/ 	.word	0x00000001


	//----- nvinfo : EIATTR_CBANK_PARAM_SIZE
	.align		4
.L_23:
        /*007c*/ 	.byte	0x03, 0x19
        /*007e*/ 	.short	0x0020


	//----- nvinfo : EIATTR_PARAM_CBANK
	.align		4
        /*0080*/ 	.byte	0x04, 0x0a
        /*0082*/ 	.short	(.L_25 - .L_24)
	.align		4
.L_24:
        /*0084*/ 	.word	index@(.nv.constant0.triton_poi_fused_convolution_div_max_pool2d_with_indices_relu_sub_18)
        /*0088*/ 	.short	0x0210
        /*008a*/ 	.short	0x0020


	//----- nvinfo : EIATTR_SW_WAR
	.align		4
.L_25:
        /*008c*/ 	.byte	0x04, 0x36
        /*008e*/ 	.short	(.L_27 - .L_26)
.L_26:
        /*0090*/ 	.word	0x00000008
.L_27:


//--------------------- .nv.callgraph             --------------------------
	.section	.nv.callgraph,"",@"SHT_CUDA_CALLGRAPH"
	.align	4
	.sectionentsize	8
	.align		4
        /*0000*/ 	.word	0x00000000
	.align		4
        /*0004*/ 	.word	0xffffffff
	.align		4
        /*0008*/ 	.word	0x00000000
	.align		4
        /*000c*/ 	.word	0xfffffffe
	.align		4
        /*0010*/ 	.word	0x00000000
	.align		4
        /*0014*/ 	.word	0xfffffffd
	.align		4
        /*0018*/ 	.word	0x00000000
	.align		4
        /*001c*/ 	.word	0xfffffffc


//--------------------- .text.triton_poi_fused_convolution_div_max_pool2d_with_indices_relu_sub_18 --------------------------
	.section	.text.triton_poi_fused_convolution_div_max_pool2d_with_indices_relu_sub_18,"ax",@progbits
	.sectionflags	@"SHF_BARRIERS=1"
	.align	128
        .global         triton_poi_fused_convolution_div_max_pool2d_with_indices_relu_sub_18
        .type           triton_poi_fused_convolution_div_max_pool2d_with_indices_relu_sub_18,@function
        .size           triton_poi_fused_convolution_div_max_pool2d_with_indices_relu_sub_18,(.L_x_1 - triton_poi_fused_convolution_div_max_pool2d_with_indices_relu_sub_18)
        .other          triton_poi_fused_convolution_div_max_pool2d_with_indices_relu_sub_18,@"STO_CUDA_ENTRY STV_DEFAULT"
triton_poi_fused_convolution_div_max_pool2d_with_indices_relu_sub_18:
.text.triton_poi_fused_convolution_div_max_pool2d_with_indices_relu_sub_18:
[----:B------:R-:W0:Y:S01]  /*0000*/  LDC R1, c[0x0][0x28] ;  /* 0x00000a00ff017b82 */ /* 0x000e220000000800 */
[----:B------:R-:W1:Y:S07]  /*0010*/  S2R R2, SR_CTAID.Y ;  /* 0x0000000000027919 */ /* 0x000e6e0000002600 */
[----:B------:R-:W2:Y:S01]  /*0020*/  LDC.64 R28, c[0x0][0x210] ;  /* 0x00008400ff1c7b82 */ /* 0x000ea20000000a00 */
[----:B------:R-:W-:Y:S01]  /*0030*/  ULDC.64 UR6, c[0x0][0x208] ;  /* 0x0000820000067ab9 */ /* 0x000fe20000000a00 */
[----:B------:R-:W3:Y:S01]  /*0040*/  S2R R6, SR_TID.X ;  /* 0x0000000000067919 */ /* 0x000ee20000002100 */
[----:B------:R-:W4:Y:S05]  /*0050*/  S2R R8, SR_CTAID.X ;  /* 0x0000000000087919 */ /* 0x000f2a0000002500 */
[----:B------:R-:W5:Y:S01]  /*0060*/  LDC.64 R26, c[0x0][0x218] ;  /* 0x00008600ff1a7b82 */ /* 0x000f620000000a00 */
[----:B-1----:R-:W-:-:S02]  /*0070*/  IMAD.SHL.U32 R2, R2, 0x40, RZ ;  /* 0x0000004002027824 */ /* 0x002fc400078e00ff */
[----:B---3--:R-:W-:Y:S01]  /*0080*/  IMAD.SHL.U32 R3, R6, 0x4, RZ ;  /* 0x0000000406037824 */ /* 0x008fe200078e00ff */
[----:B------:R-:W-:-:S04]  /*0090*/  SHF.R.U32.HI R23, RZ, 0x4, R6 ;  /* 0x00000004ff177819 */ /* 0x000fc80000011606 */
[----:B------:R-:W-:Y:S02]  /*00a0*/  LOP3.LUT R21, R2, 0x3c, R3, 0xf8, !PT ;  /* 0x0000003c02157812 */ /* 0x000fe400078ef803 */
[----:B------:R-:W-:Y:S02]  /*00b0*/  SGXT.U32 R23, R23, 0x4 ;  /* 0x000000041717781a */ /* 0x000fe40000000000 */
[----:B------:R-:W-:Y:S02]  /*00c0*/  SHF.R.S32.HI R0, RZ, 0x1f, R21 ;  /* 0x0000001fff007819 */ /* 0x000fe40000011415 */
[----:B------:R-:W-:Y:S02]  /*00d0*/  ISETP.GE.AND P0, PT, R21, 0x200, PT ;  /* 0x000002001500780c */ /* 0x000fe40003f06270 */
[----:B------:R-:W-:-:S04]  /*00e0*/  LEA.HI R0, R0, R21, RZ, 0x7 ;  /* 0x0000001500007211 */ /* 0x000fc800078f38ff */
[C---:B------:R-:W-:Y:S01]  /*00f0*/  LOP3.LUT R4, R0.reuse, 0xffffff80, RZ, 0xc0, !PT ;  /* 0xffffff8000047812 */ /* 0x040fe200078ec0ff */
[----:B------:R-:W-:Y:S02]  /*0100*/  IMAD.U32 R7, R0, 0x10000, RZ ;  /* 0x0001000000077824 */ /* 0x000fe400078e00ff */
[----:B----4-:R-:W-:Y:S01]  /*0110*/  IMAD.SHL.U32 R0, R8, 0x40, RZ ;  /* 0x0000004008007824 */ /* 0x010fe200078e00ff */
[----:B------:R-:W-:Y:S01]  /*0120*/  CS2R R8, SRZ ;  /* 0x0000000000087805 */ /* 0x000fe2000001ff00 */
[----:B------:R-:W-:Y:S01]  /*0130*/  IMAD.IADD R21, R21, 0x1, -R4 ;  /* 0x0000000115157824 */ /* 0x000fe200078e0a04 */
[----:B------:R-:W-:Y:S02]  /*0140*/  LOP3.LUT R10, R7, 0xff800000, RZ, 0xc0, !PT ;  /* 0xff800000070a7812 */ /* 0x000fe400078ec0ff */
[----:B------:R-:W-:Y:S02]  /*0150*/  CS2R R4, SRZ ;  /* 0x0000000000047805 */ /* 0x000fe4000001ff00 */
[----:B------:R-:W-:-:S02]  /*0160*/  LOP3.LUT R12, R0, 0x10, R23, 0xfe, !PT ;  /* 0x00000010000c7812 */ /* 0x000fc400078efe17 */
[----:B------:R-:W-:Y:S02]  /*0170*/  CS2R R6, SRZ ;  /* 0x0000000000067805 */ /* 0x000fe4000001ff00 */
[----:B------:R-:W-:Y:S01]  /*0180*/  LOP3.LUT R11, R0, R23, RZ, 0xfc, !PT ;  /* 0x00000017000b7212 */ /* 0x000fe200078efcff */
[----:B------:R-:W-:Y:S01]  /*0190*/  IMAD.IADD R14, R21, 0x1, R10 ;  /* 0x00000001150e7824 */ /* 0x000fe200078e020a */
[----:B------:R-:W-:-:S03]  /*01a0*/  LOP3.LUT R13, R0, 0x30, R23, 0xfe, !PT ;  /* 0x00000030000d7812 */ /* 0x000fc600078efe17 */
[--C-:B------:R-:W-:Y:S01]  /*01b0*/  IMAD R25, R12, 0x80, R14.reuse ;  /* 0x000000800c197824 */ /* 0x100fe200078e020e */
[----:B------:R-:W-:Y:S01]  /*01c0*/  LOP3.LUT R12, R0, 0x20, R23, 0xfe, !PT ;  /* 0x00000020000c7812 */ /* 0x000fe200078efe17 */
[----:B------:R-:W-:Y:S01]  /*01d0*/  IMAD R19, R11, 0x80, R14 ;  /* 0x000000800b137824 */ /* 0x000fe200078e020e */
[----:B------:R-:W-:Y:S01]  /*01e0*/  CS2R R10, SRZ ;  /* 0x00000000000a7805 */ /* 0x000fe2000001ff00 */
[----:B--2---:R-:W-:-:S04]  /*01f0*/  IMAD.WIDE R24, R25, 0x4, R28 ;  /* 0x0000000419187825 */ /* 0x004fc800078e021c */
[--C-:B------:R-:W-:Y:S01]  /*0200*/  IMAD R17, R12, 0x80, R14.reuse ;  /* 0x000000800c117824 */ /* 0x100fe200078e020e */
[----:B------:R1:W2:Y:S01]  /*0210*/  @!P0 LDG.E.EL.128 R8, desc[UR6][R24.64] ;  /* 0x0000000618088981 */ /* 0x0002a2000c2e1d00 */
[----:B------:R-:W-:Y:S01]  /*0220*/  IMAD R16, R13, 0x80, R14 ;  /* 0x000000800d107824 */ /* 0x000fe200078e020e */
[----:B------:R-:W-:Y:S02]  /*0230*/  CS2R R12, SRZ ;  /* 0x00000000000c7805 */ /* 0x000fe4000001ff00 */
[----:B------:R-:W-:Y:S02]  /*0240*/  CS2R R14, SRZ ;  /* 0x00000000000e7805 */ /* 0x000fe4000001ff00 */
[----:B------:R-:W-:Y:S01]  /*0250*/  LOP3.LUT R0, R0, 0x3c, R3, 0xf8, !PT ;  /* 0x0000003c00007812 */ /* 0x000fe200078ef803 */
[----:B-----5:R-:W-:-:S04]  /*0260*/  IMAD.WIDE R26, R21, 0x4, R26 ;  /* 0x00000004151a7825 */ /* 0x020fc800078e021a */
[----:B------:R-:W-:-:S04]  /*0270*/  IMAD.WIDE R18, R19, 0x4, R28 ;  /* 0x0000000413127825 */ /* 0x000fc800078e021c */
[--C-:B-1----:R-:W-:Y:S01]  /*0280*/  IMAD.WIDE R24, R17, 0x4, R28.reuse ;  /* 0x0000000411187825 */ /* 0x102fe200078e021c */
[----:B------:R-:W-:Y:S02]  /*0290*/  LOP3.LUT R3, R2, 0x20, R23, 0xfe, !PT ;  /* 0x0000002002037812 */ /* 0x000fe400078efe17 */
[----:B------:R-:W-:Y:S01]  /*02a0*/  CS2R R20, SRZ ;  /* 0x0000000000147805 */ /* 0x000fe2000001ff00 */
[----:B------:R-:W3:Y:S04]  /*02b0*/  @!P0 LDG.E.EL.128 R4, desc[UR6][R18.64] ;  /* 0x0000000612048981 */ /* 0x000ee8000c2e1d00 */
[----:B------:R1:W4:Y:S01]  /*02c0*/  @!P0 LDG.E.EL.128 R12, desc[UR6][R24.64] ;  /* 0x00000006180c8981 */ /* 0x000322000c2e1d00 */
[----:B------:R-:W-:Y:S01]  /*02d0*/  IMAD.WIDE R28, R16, 0x4, R28 ;  /* 0x00000004101c7825 */ /* 0x000fe200078e021c */
[----:B------:R-:W-:-:S02]  /*02e0*/  CS2R R16, SRZ ;  /* 0x0000000000107805 */ /* 0x000fc4000001ff00 */
[----:B-1----:R-:W-:Y:S02]  /*02f0*/  LOP3.LUT R25, R2, R23, RZ, 0xfc, !PT ;  /* 0x0000001702197212 */ /* 0x002fe400078efcff */
[----:B------:R-:W-:Y:S02]  /*0300*/  LOP3.LUT R24, R2, 0x10, R23, 0xfe, !PT ;  /* 0x0000001002187812 */ /* 0x000fe400078efe17 */
[----:B------:R-:W-:Y:S02]  /*0310*/  LOP3.LUT R2, R2, 0x30, R23, 0xfe, !PT ;  /* 0x0000003002027812 */ /* 0x000fe400078efe17 */
[----:B------:R-:W-:Y:S02]  /*0320*/  CS2R R22, SRZ ;  /* 0x0000000000167805 */ /* 0x000fe4000001ff00 */
[----:B------:R-:W-:-:S04]  /*0330*/  CS2R R18, SRZ ;  /* 0x0000000000127805 */ /* 0x000fc8000001ff00 */
[----:B------:R-:W2:Y:S04]  /*0340*/  @!P0 LDG.E.EL.128 R20, desc[UR6][R26.64] ;  /* 0x000000061a148981 */ /* 0x000ea8000c2e1d00 */
[----:B------:R1:W5:Y:S02]  /*0350*/  @!P0 LDG.E.EL.128 R16, desc[UR6][R28.64] ;  /* 0x000000061c108981 */ /* 0x000364000c2e1d00 */
[----:B-1----:R-:W1:Y:S01]  /*0360*/  S2R R28, SR_TID.X ;  /* 0x00000000001c7919 */ /* 0x002e620000002100 */
[----:B------:R-:W1:Y:S01]  /*0370*/  S2UR UR5, SR_CgaCtaId ;  /* 0x00000000000579c3 */ /* 0x000e620000008800 */
[----:B------:R-:W-:Y:S02]  /*0380*/  UMOV UR4, 0x400 ;  /* 0x0000040000047882 */ /* 0x000fe40000000000 */
[----:B01----:R-:W-:Y:S01]  /*0390*/  UPRMT UR4, UR5, 0x654, UR4 ;  /* 0x0000065405047896 */ /* 0x003fe20008000004 */
[C---:B--2---:R-:W-:Y:S01]  /*03a0*/  FSETP.GEU.AND P6, PT, R20.reuse, -R8, PT ;  /* 0x800000081400720b */ /* 0x044fe20003fce000 */
[----:B------:R-:W-:Y:S01]  /*03b0*/  FADD R8, R20, R8 ;  /* 0x0000000814087221 */ /* 0x000fe20000000000 */
[C---:B------:R-:W-:Y:S01]  /*03c0*/  FSETP.GEU.AND P5, PT, R21.reuse, -R9, PT ;  /* 0x800000091500720b */ /* 0x040fe20003fae000 */
[C---:B------:R-:W-:Y:S01]  /*03d0*/  FADD R9, R21.reuse, R9 ;  /* 0x0000000915097221 */ /* 0x040fe20000000000 */
[C---:B----4-:R-:W-:Y:S01]  /*03e0*/  FSETP.GEU.AND P2, PT, R21.reuse, -R13, PT ;  /* 0x8000000d1500720b */ /* 0x050fe20003f4e000 */
[C---:B------:R-:W-:Y:S01]  /*03f0*/  FADD R13, R21.reuse, R13 ;  /* 0x0000000d150d7221 */ /* 0x040fe20000000000 */
[C---:B-----5:R-:W-:Y:S01]  /*0400*/  FSETP.GEU.AND P0, PT, R21.reuse, -R17, PT ;  /* 0x800000111500720b */ /* 0x060fe20003f0e000 */
[----:B------:R-:W-:Y:S01]  /*0410*/  FADD R17, R21, R17 ;  /* 0x0000001115117221 */ /* 0x000fe20000000000 */
[----:B------:R-:W-:-:S02]  /*0420*/  FSEL R8, R8, RZ, P6 ;  /* 0x000000ff08087208 */ /* 0x000fc40003000000 */
[C---:B---3--:R-:W-:Y:S01]  /*0430*/  FSETP.GEU.AND P6, PT, R21.reuse, -R5, PT ;  /* 0x800000051500720b */ /* 0x048fe20003fce000 */
[----:B------:R-:W-:Y:S01]  /*0440*/  FADD R21, R21, R5 ;  /* 0x0000000515157221 */ /* 0x000fe20000000000 */
[C---:B------:R-:W-:Y:S01]  /*0450*/  FSETP.GEU.AND P3, PT, R20.reuse, -R12, PT ;  /* 0x8000000c1400720b */ /* 0x040fe20003f6e000 */
[C---:B------:R-:W-:Y:S01]  /*0460*/  FADD R12, R20.reuse, R12 ;  /* 0x0000000c140c7221 */ /* 0x040fe20000000000 */
[C---:B------:R-:W-:Y:S01]  /*0470*/  FSETP.GEU.AND P1, PT, R20.reuse, -R16, PT ;  /* 0x800000101400720b */ /* 0x040fe20003f2e000 */
[C---:B------:R-:W-:Y:S01]  /*0480*/  FADD R16, R20.reuse, R16 ;  /* 0x0000001014107221 */ /* 0x040fe20000000000 */
[C---:B------:R-:W-:Y:S01]  /*0490*/  FSETP.GEU.AND P4, PT, R20.reuse, -R4, PT ;  /* 0x800000041400720b */ /* 0x040fe20003f8e000 */
[----:B------:R-:W-:Y:S01]  /*04a0*/  FADD R4, R20, R4 ;  /* 0x0000000414047221 */ /* 0x000fe20000000000 */
[----:B------:R-:W-:Y:S01]  /*04b0*/  IMAD.SHL.U32 R5, R28, 0x100, RZ ;  /* 0x000001001c057824 */ /* 0x000fe200078e00ff */
[----:B------:R-:W-:-:S04]  /*04c0*/  SHF.R.U32.HI R20, RZ, 0x4, R28 ;  /* 0x00000004ff147819 */ /* 0x000fc8000001161c */
[----:B------:R-:W-:Y:S02]  /*04d0*/  SGXT.U32 R20, R20, 0x4 ;  /* 0x000000041414781a */ /* 0x000fe40000000000 */
[----:B------:R-:W-:-:S04]  /*04e0*/  LOP3.LUT R5, R5, 0xf00, RZ, 0xc0, !PT ;  /* 0x00000f0005057812 */ /* 0x000fc800078ec0ff */
[C---:B------:R-:W-:Y:S02]  /*04f0*/  LOP3.LUT R26, R5.reuse, R20, RZ, 0xfc, !PT ;  /* 0x00000014051a7212 */ /* 0x040fe400078efcff */
[----:B------:R-:W-:Y:S02]  /*0500*/  LOP3.LUT R20, R5, 0x40, RZ, 0xfc, !PT ;  /* 0x0000004005147812 */ /* 0x000fe400078efcff */
[----:B------:R-:W-:Y:S02]  /*0510*/  FSEL R27, R21, RZ, P6 ;  /* 0x000000ff151b7208 */ /* 0x000fe40003000000 */
[----:B------:R-:W-:Y:S02]  /*0520*/  FSEL R12, R12, RZ, P3 ;  /* 0x000000ff0c0c7208 */ /* 0x000fe40001800000 */
[----:B------:R-:W-:Y:S02]  /*0530*/  FSEL R4, R4, RZ, P4 ;  /* 0x000000ff04047208 */ /* 0x000fe40002000000 */
[----:B------:R-:W-:-:S02]  /*0540*/  FSEL R9, R9, RZ, P5 ;  /* 0x000000ff09097208 */ /* 0x000fc40002800000 */
[C---:B------:R-:W-:Y:S02]  /*0550*/  LEA.HI R21, R5.reuse, UR4, RZ, 0x1c ;  /* 0x0000000405157c11 */ /* 0x040fe4000f8fe0ff */
[----:B------:R-:W-:Y:S02]  /*0560*/  LEA.HI R29, R20, UR4, RZ, 0x1c ;  /* 0x00000004141d7c11 */ /* 0x000fe4000f8fe0ff */
[C---:B------:R-:W-:Y:S01]  /*0570*/  FSETP.GEU.AND P3, PT, R22.reuse, -R10, PT ;  /* 0x8000000a1600720b */ /* 0x040fe20003f6e000 */
[C---:B------:R-:W-:Y:S01]  /*0580*/  FADD R10, R22.reuse, R10 ;  /* 0x0000000a160a7221 */ /* 0x040fe20000000000 */
[C---:B------:R-:W-:Y:S01]  /*0590*/  FSETP.GEU.AND P4, PT, R22.reuse, -R14, PT ;  /* 0x8000000e1600720b */ /* 0x040fe20003f8e000 */
[C---:B------:R-:W-:Y:S01]  /*05a0*/  FADD R14, R22.reuse, R14 ;  /* 0x0000000e160e7221 */ /* 0x040fe20000000000 */
[C---:B------:R-:W-:Y:S01]  /*05b0*/  FSETP.GEU.AND P5, PT, R22.reuse, -R18, PT ;  /* 0x800000121600720b */ /* 0x040fe20003fae000 */
[C---:B------:R-:W-:Y:S01]  /*05c0*/  FADD R18, R22.reuse, R18 ;  /* 0x0000001216127221 */ /* 0x040fe20000000000 */
[C---:B------:R-:W-:Y:S01]  /*05d0*/  FSETP.GEU.AND P6, PT, R22.reuse, -R6, PT ;  /* 0x800000061600720b */ /* 0x040fe20003fce000 */
[----:B------:R-:W-:Y:S01]  /*05e0*/  FADD R6, R22, R6 ;  /* 0x0000000616067221 */ /* 0x000fe20000000000 */
[----:B------:R-:W-:Y:S01]  /*05f0*/  LOP3.LUT R22, R5, 0x80, RZ, 0xfc, !PT ;  /* 0x0000008005167812 */ /* 0x000fe200078efcff */
[----:B------:R-:W-:-:S02]  /*0600*/  IMAD R21, R26, 0x4, R21 ;  /* 0x000000041a157824 */ /* 0x000fc400078e0215 */
[----:B------:R-:W-:Y:S01]  /*0610*/  IMAD R20, R26, 0x4, R29 ;  /* 0x000000041a147824 */ /* 0x000fe200078e021d */
[----:B------:R-:W-:Y:S02]  /*0620*/  LOP3.LUT R29, R5, 0xc0, RZ, 0xfc, !PT ;  /* 0x000000c0051d7812 */ /* 0x000fe400078efcff */
[----:B------:R-:W-:Y:S01]  /*0630*/  LEA.HI R5, R22, UR4, RZ, 0x1c ;  /* 0x0000000416057c11 */ /* 0x000fe2000f8fe0ff */
[----:B------:R-:W-:Y:S01]  /*0640*/  STS [R21], R4 ;  /* 0x0000000415007388 */ /* 0x000fe20000000800 */
[----:B------:R-:W-:Y:S02]  /*0650*/  FSEL R13, R13, RZ, P2 ;  /* 0x000000ff0d0d7208 */ /* 0x000fe40001000000 */
[----:B------:R-:W-:Y:S01]  /*0660*/  FSETP.GEU.AND P2, PT, R23, -R7, PT ;  /* 0x800000071700720b */ /* 0x000fe20003f4e000 */
[----:B------:R0:W-:Y:S01]  /*0670*/  STS [R20+0x100], R27 ;  /* 0x0001001b14007388 */ /* 0x0001e20000000800 */
[----:B------:R-:W-:Y:S01]  /*0680*/  LEA.HI R29, R29, UR4, RZ, 0x1c ;  /* 0x000000041d1d7c11 */ /* 0x000fe2000f8fe0ff */
[----:B------:R-:W-:Y:S01]  /*0690*/  FADD R7, R23, R7 ;  /* 0x0000000717077221 */ /* 0x000fe20000000000 */
[----:B------:R-:W-:Y:S01]  /*06a0*/  IMAD R22, R26, 0x4, R5 ;  /* 0x000000041a167824 */ /* 0x000fe200078e0205 */
[----:B------:R-:W-:-:S02]  /*06b0*/  FSEL R5, R10, RZ, P3 ;  /* 0x000000ff0a057208 */ /* 0x000fc40001800000 */
[C---:B------:R-:W-:Y:S01]  /*06c0*/  FSETP.GEU.AND P3, PT, R23.reuse, -R11, PT ;  /* 0x8000000b1700720b */ /* 0x040fe20003f6e000 */
[----:B------:R-:W-:Y:S01]  /*06d0*/  FADD R11, R23, R11 ;  /* 0x0000000b170b7221 */ /* 0x000fe20000000000 */
[----:B0-----:R-:W-:Y:S01]  /*06e0*/  FSEL R27, R6, RZ, P6 ;  /* 0x000000ff061b7208 */ /* 0x001fe20003000000 */
[----:B------:R-:W-:Y:S01]  /*06f0*/  IMAD.SHL.U32 R6, R28, 0x4, RZ ;  /* 0x000000041c067824 */ /* 0x000fe200078e00ff */
[----:B------:R-:W-:Y:S01]  /*0700*/  FSEL R7, R7, RZ, P2 ;  /* 0x000000ff07077208 */ /* 0x000fe20001000000 */
[----:B------:R-:W-:Y:S01]  /*0710*/  IMAD R26, R26, 0x4, R29 ;  /* 0x000000041a1a7824 */ /* 0x000fe200078e021d */
[----:B------:R-:W-:Y:S02]  /*0720*/  FSEL R4, R16, RZ, P1 ;  /* 0x000000ff10047208 */ /* 0x000fe40000800000 */
[C---:B------:R-:W-:Y:S01]  /*0730*/  FSETP.GEU.AND P6, PT, R23.reuse, -R15, PT ;  /* 0x8000000f1700720b */ /* 0x040fe20003fce000 */
[----:B------:R-:W-:Y:S01]  /*0740*/  FADD R15, R23, R15 ;  /* 0x0000000f170f7221 */ /* 0x000fe20000000000 */
[----:B------:R-:W-:Y:S01]  /*0750*/  LOP3.LUT R16, R6, 0x3fc, RZ, 0xc0, !PT ;  /* 0x000003fc06107812 */ /* 0x000fe200078ec0ff */
[----:B------:R-:W-:Y:S01]  /*0760*/  STS [R22+0x200], R27 ;  /* 0x0002001b16007388 */ /* 0x000fe20000000800 */
[----:B------:R-:W-:-:S02]  /*0770*/  FSEL R11, R11, RZ, P3 ;  /* 0x000000ff0b0b7208 */ /* 0x000fc40001800000 */
[C---:B------:R-:W-:Y:S01]  /*0780*/  FSETP.GEU.AND P2, PT, R23.reuse, -R19, PT ;  /* 0x800000131700720b */ /* 0x040fe20003f4e000 */
[----:B------:R0:W-:Y:S01]  /*0790*/  STS [R26+0x300], R7 ;  /* 0x000300071a007388 */ /* 0x0001e20000000800 */
[----:B------:R-:W-:Y:S01]  /*07a0*/  FADD R19, R23, R19 ;  /* 0x0000001317137221 */ /* 0x000fe20000000000 */
[----:B------:R-:W-:Y:S02]  /*07b0*/  FSEL R23, R14, RZ, P4 ;  /* 0x000000ff0e177208 */ /* 0x000fe40002000000 */
[----:B------:R1:W-:Y:S01]  /*07c0*/  STS [R21+0x40], R8 ;  /* 0x0000400815007388 */ /* 0x0003e20000000800 */
[----:B------:R-:W-:-:S03]  /*07d0*/  FSEL R15, R15, RZ, P6 ;  /* 0x000000ff0f0f7208 */ /* 0x000fc60003000000 */
[----:B------:R-:W-:Y:S01]  /*07e0*/  STS [R20+0x140], R9 ;  /* 0x0001400914007388 */ /* 0x000fe20000000800 */
[----:B0-----:R-:W-:-:S03]  /*07f0*/  LOP3.LUT R7, R16, 0x800, RZ, 0xfc, !PT ;  /* 0x0000080010077812 */ /* 0x001fc600078efcff */
[----:B------:R0:W-:Y:S01]  /*0800*/  STS [R22+0x240], R5 ;  /* 0x0002400516007388 */ /* 0x0001e20000000800 */
[----:B------:R-:W-:Y:S02]  /*0810*/  FSEL R17, R17, RZ, P0 ;  /* 0x000000ff11117208 */ /* 0x000fe40000000000 */
[----:B-1----:R-:W-:Y:S01]  /*0820*/  SHF.R.U32.HI R8, RZ, 0x4, R7 ;  /* 0x00000004ff087819 */ /* 0x002fe20000011607 */
[----:B------:R-:W-:Y:S01]  /*0830*/  STS [R26+0x340], R11 ;  /* 0x0003400b1a007388 */ /* 0x000fe20000000800 */
[----:B------:R-:W-:-:S03]  /*0840*/  FSEL R7, R18, RZ, P5 ;  /* 0x000000ff12077208 */ /* 0x000fc60002800000 */
[----:B------:R-:W-:Y:S01]  /*0850*/  STS [R21+0x80], R12 ;  /* 0x0000800c15007388 */ /* 0x000fe20000000800 */
[----:B------:R-:W-:-:S03]  /*0860*/  FSEL R19, R19, RZ, P2 ;  /* 0x000000ff13137208 */ /* 0x000fc60001000000 */
[----:B------:R-:W-:Y:S04]  /*0870*/  STS [R20+0x180], R13 ;  /* 0x0001800d14007388 */ /* 0x000fe80000000800 */
[----:B------:R-:W-:Y:S04]  /*0880*/  STS [R22+0x280], R23 ;  /* 0x0002801716007388 */ /* 0x000fe80000000800 */
[----:B------:R-:W-:Y:S04]  /*0890*/  STS [R26+0x380], R15 ;  /* 0x0003800f1a007388 */ /* 0x000fe80000000800 */
[----:B------:R-:W-:Y:S04]  /*08a0*/  STS [R21+0xc0], R4 ;  /* 0x0000c00415007388 */ /* 0x000fe80000000800 */
[----:B------:R-:W-:Y:S04]  /*08b0*/  STS [R20+0x1c0], R17 ;  /* 0x0001c01114007388 */ /* 0x000fe80000000800 */
[----:B------:R-:W-:Y:S04]  /*08c0*/  STS [R22+0x2c0], R7 ;  /* 0x0002c00716007388 */ /* 0x000fe80000000800 */
[----:B------:R1:W-:Y:S01]  /*08d0*/  STS [R26+0x3c0], R19 ;  /* 0x0003c0131a007388 */ /* 0x0003e20000000800 */
[----:B0-----:R-:W-:-:S02]  /*08e0*/  LOP3.LUT R5, R16, 0x400, RZ, 0xfc, !PT ;  /* 0x0000040010057812 */ /* 0x001fc400078efcff */
[----:B------:R-:W-:Y:S02]  /*08f0*/  SHF.R.U32.HI R28, RZ, 0x2, R28 ;  /* 0x00000002ff1c7819 */ /* 0x000fe4000001161c */
[----:B------:R-:W-:Y:S02]  /*0900*/  SHF.R.U32.HI R6, RZ, 0x4, R5 ;  /* 0x00000004ff067819 */ /* 0x000fe40000011605 */
[----:B------:R-:W-:Y:S02]  /*0910*/  LOP3.LUT R28, R28, 0x3c, RZ, 0xc0, !PT ;  /* 0x0000003c1c1c7812 */ /* 0x000fe400078ec0ff */
[----:B------:R-:W-:Y:S01]  /*0920*/  LOP3.LUT R6, R6, 0x7c, RZ, 0xc0, !PT ;  /* 0x0000007c06067812 */ /* 0x000fe200078ec0ff */
[----:B-1----:R-:W0:Y:S01]  /*0930*/  LDC.64 R18, c[0x0][0x220] ;  /* 0x00008800ff127b82 */ /* 0x002e220000000a00 */
[----:B------:R-:W-:Y:S01]  /*0940*/  LOP3.LUT R8, R8, 0xbc, RZ, 0xc0, !PT ;  /* 0x000000bc08087812 */ /* 0x000fe200078ec0ff */
[----:B------:R-:W-:Y:S02]  /*0950*/  VIADD R5, R28, UR4 ;  /* 0x000000041c057c36 */ /* 0x000fe40008000000 */
[----:B------:R-:W-:-:S02]  /*0960*/  VIADD R9, R6, UR4 ;  /* 0x0000000406097c36 */ /* 0x000fc40008000000 */
[----:B------:R-:W-:Y:S02]  /*0970*/  VIADD R11, R8, UR4 ;  /* 0x00000004080b7c36 */ /* 0x000fe40008000000 */
[C---:B------:R-:W-:Y:S01]  /*0980*/  IMAD R17, R16.reuse, 0x4, R5 ;  /* 0x0000000410117824 */ /* 0x040fe200078e0205 */
[----:B------:R-:W-:Y:S01]  /*0990*/  BAR.SYNC.DEFER_BLOCKING 0x0 ;  /* 0x0000000000007b1d */ /* 0x000fe20000010000 */
[C---:B------:R-:W-:Y:S02]  /*09a0*/  IMAD R20, R16.reuse, 0x4, R9 ;  /* 0x0000000410147824 */ /* 0x040fe400078e0209 */
[----:B------:R-:W-:-:S03]  /*09b0*/  IMAD R27, R16, 0x4, R11 ;  /* 0x00000004101b7824 */ /* 0x000fc600078e020b */
[----:B------:R-:W-:Y:S04]  /*09c0*/  LDS R4, [R17] ;  /* 0x0000000011047984 */ /* 0x000fe80000000800 */
[----:B------:R-:W-:Y:S04]  /*09d0*/  LDS R5, [R17+0x4] ;  /* 0x0000040011057984 */ /* 0x000fe80000000800 */
[----:B------:R-:W-:Y:S04]  /*09e0*/  LDS R6, [R17+0x8] ;  /* 0x0000080011067984 */ /* 0x000fe80000000800 */
[----:B------:R-:W1:Y:S04]  /*09f0*/  LDS R7, [R17+0xc] ;  /* 0x00000c0011077984 */ /* 0x000e680000000800 */
[----:B------:R-:W-:Y:S04]  /*0a00*/  LDS R8, [R20+0x1000] ;  /* 0x0010000014087984 */ /* 0x000fe80000000800 */
[----:B------:R-:W-:Y:S04]  /*0a10*/  LDS R9, [R20+0x1004] ;  /* 0x0010040014097984 */ /* 0x000fe80000000800 */
[----:B------:R-:W-:Y:S04]  /*0a20*/  LDS R10, [R20+0x1008] ;  /* 0x00100800140a7984 */ /* 0x000fe80000000800 */
[----:B------:R0:W2:Y:S04]  /*0a30*/  LDS R11, [R20+0x100c] ;  /* 0x00100c00140b7984 */ /* 0x0000a80000000800 */
[----:B------:R-:W-:Y:S04]  /*0a40*/  LDS R12, [R27+0x2000] ;  /* 0x002000001b0c7984 */ /* 0x000fe80000000800 */
[----:B------:R-:W-:Y:S04]  /*0a50*/  LDS R13, [R27+0x2004] ;  /* 0x002004001b0d7984 */ /* 0x000fe80000000800 */
[----:B------:R-:W-:Y:S04]  /*0a60*/  LDS R14, [R27+0x2008] ;  /* 0x002008001b0e7984 */ /* 0x000fe80000000800 */
[----:B------:R-:W3:Y:S01]  /*0a70*/  LDS R15, [R27+0x200c] ;  /* 0x00200c001b0f7984 */ /* 0x000ee20000000800 */
[----:B------:R-:W-:-:S02]  /*0a80*/  LOP3.LUT R22, R16, 0xc00, RZ, 0xfc, !PT ;  /* 0x00000c0010167812 */ /* 0x000fc400078efcff */
[----:B------:R-:W-:Y:S02]  /*0a90*/  ISETP.GE.AND P1, PT, R25, 0x200, PT ;  /* 0x000002001900780c */ /* 0x000fe40003f26270 */
[----:B------:R-:W-:Y:S02]  /*0aa0*/  SHF.R.U32.HI R22, RZ, 0x4, R22 ;  /* 0x00000004ff167819 */ /* 0x000fe40000011616 */
[----:B------:R-:W-:Y:S02]  /*0ab0*/  ISETP.GE.AND P2, PT, R24, 0x200, PT ;  /* 0x000002001800780c */ /* 0x000fe40003f46270 */
[----:B------:R-:W-:Y:S01]  /*0ac0*/  ISETP.GE.AND P3, PT, R3, 0x200, PT ;  /* 0x000002000300780c */ /* 0x000fe20003f66270 */
[--C-:B------:R-:W-:Y:S01]  /*0ad0*/  IMAD R21, R25, 0x10000, R0.reuse ;  /* 0x0001000019157824 */ /* 0x100fe200078e0200 */
[----:B------:R-:W-:Y:S02]  /*0ae0*/  LOP3.LUT R22, R22, 0xfc, RZ, 0xc0, !PT ;  /* 0x000000fc16167812 */ /* 0x000fe400078ec0ff */
[----:B------:R-:W-:Y:S01]  /*0af0*/  ISETP.GE.AND P0, PT, R2, 0x200, PT ;  /* 0x000002000200780c */ /* 0x000fe20003f06270 */
[----:B------:R-:W-:-:S02]  /*0b00*/  IMAD R23, R24, 0x10000, R0 ;  /* 0x0001000018177824 */ /* 0x000fc400078e0200 */
[----:B------:R-:W-:Y:S02]  /*0b10*/  IMAD R25, R3, 0x10000, R0 ;  /* 0x0001000003197824 */ /* 0x000fe400078e0200 */
[----:B0-----:R-:W-:-:S04]  /*0b20*/  IMAD.WIDE R20, R21, 0x4, R18 ;  /* 0x0000000415147825 */ /* 0x001fc800078e0212 */
[----:B------:R-:W-:Y:S02]  /*0b30*/  VIADD R3, R22, UR4 ;  /* 0x0000000416037c36 */ /* 0x000fe40008000000 */
[--C-:B------:R-:W-:Y:S01]  /*0b40*/  IMAD.WIDE R22, R23, 0x4, R18.reuse ;  /* 0x0000000417167825 */ /* 0x100fe200078e0212 */
[----:B-1----:R0:W-:Y:S03]  /*0b50*/  @!P1 STG.E.128 desc[UR6][R20.64], R4 ;  /* 0x0000000414009986 */ /* 0x0021e6000c101d06 */
[----:B------:R-:W-:Y:S01]  /*0b60*/  IMAD.WIDE R24, R25, 0x4, R18 ;  /* 0x0000000419187825 */ /* 0x000fe200078e0212 */
[----:B--2---:R0:W-:Y:S03]  /*0b70*/  @!P2 STG.E.128 desc[UR6][R22.64], R8 ;  /* 0x000000081600a986 */ /* 0x0041e6000c101d06 */
[----:B------:R-:W-:Y:S01]  /*0b80*/  IMAD R16, R16, 0x4, R3 ;  /* 0x0000000410107824 */ /* 0x000fe200078e0203 */
[----:B---3--:R0:W-:Y:S02]  /*0b90*/  @!P3 STG.E.128 desc[UR6][R24.64], R12 ;  /* 0x0000000c1800b986 */ /* 0x0081e4000c101d06 */
[----:B0-----:R-:W-:Y:S05]  /*0ba0*/  @P0 EXIT ;  /* 0x000000000000094d */ /* 0x001fea0003800000 */
[----:B0-----:R-:W-:Y:S01]  /*0bb0*/  LDS R4, [R16+0x3000] ;  /* 0x0030000010047984 */ /* 0x001fe20000000800 */
[----:B------:R-:W-:-:S03]  /*0bc0*/  IMAD R3, R2, 0x10000, R0 ;  /* 0x0001000002037824 */ /* 0x000fc600078e0200 */
[----:B------:R-:W-:Y:S01]  /*0bd0*/  LDS R5, [R16+0x3004] ;  /* 0x0030040010057984 */ /* 0x000fe20000000800 */
[----:B------:R-:W-:-:S03]  /*0be0*/  IMAD.WIDE R18, R3, 0x4, R18 ;  /* 0x0000000403127825 */ /* 0x000fc600078e0212 */
[----:B------:R-:W-:Y:S04]  /*0bf0*/  LDS R6, [R16+0x3008] ;  /* 0x0030080010067984 */ /* 0x000fe80000000800 */
[----:B------:R-:W0:Y:S04]  /*0c00*/  LDS R7, [R16+0x300c] ;  /* 0x00300c0010077984 */ /* 0x000e280000000800 */
[----:B0-----:R-:W-:Y:S01]  /*0c10*/  STG.E.128 desc[UR6][R18.64], R4 ;  /* 0x0000000412007986 */ /* 0x001fe2000c101d06 */
[----:B------:R-:W-:Y:S05]  /*0c20*/  EXIT ;  /* 0x000000000000794d */ /* 0x000fea0003800000 */
.L_x_0:
[----:B------:R-:W-:-:S00]  /*0c30*/  BRA `(.L_x_0) ;  /* 0xfffffffc00fc7947 */ /* 0x000fc0000383ffff */
[----:B------:R-:W-:-:S00]  /*0c40*/  NOP ;  /* 0x0000000000007918 */ /* 0x000fc00000000000 */
        /* <DEDUP_REMOVED lines=11> */
.L_x_1:


//--------------------- .nv.shared.triton_poi_fused_convolution_div_max_pool2d_with_indices_relu_sub_18 --------------------------
	.section	.nv.shared.triton_poi_fused_convolution_div_max_pool2d_with_indices_relu_sub_18,"aw",@nobits
	.sectionflags	@""
	.align	16
	.zero		1024


//--------------------- .nv.constant0.triton_poi_fused_convolution_div_max_pool2d_with_indices_relu_sub_18 --------------------------
	.section	.nv.constant0.triton_poi_fused_convolution_div_max_pool2d_with_indices_relu_sub_18,"a",@progbits
	.sectionflags	@""
	.align	4
.nv.constant0.triton_poi_fused_convolution_div_max_pool2d_with_indices_relu_sub_18:
	.zero		560
